//
// Generated by NVIDIA NVVM Compiler
//
// Compiler Build ID: CL-36424714
// Cuda compilation tools, release 13.0, V13.0.88
// Based on NVVM 20.0.0
//

.version 9.0
.target sm_100
.address_size 64

	// .globl	_Z10matrix_mulPfS_S_i

.visible .entry _Z10matrix_mulPfS_S_i(
	.param .u64 .ptr .align 1 _Z10matrix_mulPfS_S_i_param_0,
	.param .u64 .ptr .align 1 _Z10matrix_mulPfS_S_i_param_1,
	.param .u64 .ptr .align 1 _Z10matrix_mulPfS_S_i_param_2,
	.param .u32 _Z10matrix_mulPfS_S_i_param_3
)
{
	.reg .pred 	%p<10>;
	.reg .b32 	%r<81>;
	.reg .b32 	%f<67>;
	.reg .b64 	%rd<48>;

	ld.param.u64 	%rd5, [_Z10matrix_mulPfS_S_i_param_0];
	ld.param.u64 	%rd6, [_Z10matrix_mulPfS_S_i_param_1];
	ld.param.u64 	%rd4, [_Z10matrix_mulPfS_S_i_param_2];
	ld.param.u32 	%r44, [_Z10matrix_mulPfS_S_i_param_3];
	cvta.to.global.u64 	%rd1, %rd6;
	cvta.to.global.u64 	%rd2, %rd5;
	mov.u32 	%r45, %ctaid.x;
	mov.u32 	%r46, %ntid.x;
	mov.u32 	%r47, %tid.x;
	mad.lo.s32 	%r1, %r45, %r46, %r47;
	mov.u32 	%r48, %ctaid.y;
	mov.u32 	%r49, %ntid.y;
	mul.lo.s32 	%r2, %r48, %r49;
	mov.u32 	%r3, %tid.y;
	add.s32 	%r50, %r2, %r3;
	max.s32 	%r51, %r1, %r50;
	setp.ge.s32 	%p1, %r51, %r44;
	@%p1 bra 	$L__BB0_13;
	mul.lo.s32 	%r5, %r44, %r1;
	and.b32  	%r6, %r44, 7;
	setp.lt.u32 	%p2, %r44, 8;
	mov.f32 	%f66, 0f00000000;
	mov.b32 	%r79, 0;
	@%p2 bra 	$L__BB0_4;
	and.b32  	%r79, %r44, 2147483640;
	neg.s32 	%r77, %r79;
	add.s32 	%r53, %r3, %r44;
	add.s32 	%r76, %r53, %r2;
	shl.b32 	%r10, %r44, 3;
	shl.b32 	%r54, %r44, 1;
	add.s32 	%r75, %r50, %r54;
	mad.lo.s32 	%r74, %r44, 3, %r50;
	shl.b32 	%r55, %r44, 2;
	add.s32 	%r73, %r50, %r55;
	mad.lo.s32 	%r72, %r44, 5, %r50;
	mad.lo.s32 	%r71, %r44, 6, %r50;
	mad.lo.s32 	%r70, %r44, 7, %r50;
	add.s64 	%rd3, %rd2, 16;
	mov.f32 	%f66, 0f00000000;
	mov.u32 	%r68, %r5;
	mov.u32 	%r69, %r50;
$L__BB0_3:
	.pragma "nounroll";
	mul.wide.s32 	%rd7, %r68, 4;
	add.s64 	%rd8, %rd3, %rd7;
	ld.global.f32 	%f16, [%rd8+-16];
	mul.wide.u32 	%rd9, %r69, 4;
	add.s64 	%rd10, %rd1, %rd9;
	ld.global.f32 	%f17, [%rd10];
	fma.rn.f32 	%f18, %f16, %f17, %f66;
	ld.global.f32 	%f19, [%rd8+-12];
	mul.wide.u32 	%rd11, %r76, 4;
	add.s64 	%rd12, %rd1, %rd11;
	ld.global.f32 	%f20, [%rd12];
	fma.rn.f32 	%f21, %f19, %f20, %f18;
	ld.global.f32 	%f22, [%rd8+-8];
	mul.wide.u32 	%rd13, %r75, 4;
	add.s64 	%rd14, %rd1, %rd13;
	ld.global.f32 	%f23, [%rd14];
	fma.rn.f32 	%f24, %f22, %f23, %f21;
	ld.global.f32 	%f25, [%rd8+-4];
	mul.wide.u32 	%rd15, %r74, 4;
	add.s64 	%rd16, %rd1, %rd15;
	ld.global.f32 	%f26, [%rd16];
	fma.rn.f32 	%f27, %f25, %f26, %f24;
	ld.global.f32 	%f28, [%rd8];
	mul.wide.u32 	%rd17, %r73, 4;
	add.s64 	%rd18, %rd1, %rd17;
	ld.global.f32 	%f29, [%rd18];
	fma.rn.f32 	%f30, %f28, %f29, %f27;
	ld.global.f32 	%f31, [%rd8+4];
	mul.wide.u32 	%rd19, %r72, 4;
	add.s64 	%rd20, %rd1, %rd19;
	ld.global.f32 	%f32, [%rd20];
	fma.rn.f32 	%f33, %f31, %f32, %f30;
	ld.global.f32 	%f34, [%rd8+8];
	mul.wide.u32 	%rd21, %r71, 4;
	add.s64 	%rd22, %rd1, %rd21;
	ld.global.f32 	%f35, [%rd22];
	fma.rn.f32 	%f36, %f34, %f35, %f33;
	ld.global.f32 	%f37, [%rd8+12];
	mul.wide.u32 	%rd23, %r70, 4;
	add.s64 	%rd24, %rd1, %rd23;
	ld.global.f32 	%f38, [%rd24];
	fma.rn.f32 	%f66, %f37, %f38, %f36;
	add.s32 	%r77, %r77, 8;
	add.s32 	%r76, %r76, %r10;
	add.s32 	%r75, %r75, %r10;
	add.s32 	%r74, %r74, %r10;
	add.s32 	%r73, %r73, %r10;
	add.s32 	%r72, %r72, %r10;
	add.s32 	%r71, %r71, %r10;
	add.s32 	%r70, %r70, %r10;
	add.s32 	%r69, %r69, %r10;
	add.s32 	%r68, %r68, 8;
	setp.ne.s32 	%p3, %r77, 0;
	@%p3 bra 	$L__BB0_3;
$L__BB0_4:
	setp.eq.s32 	%p4, %r6, 0;
	@%p4 bra 	$L__BB0_12;
	and.b32  	%r38, %r44, 3;
	setp.lt.u32 	%p5, %r6, 4;
	@%p5 bra 	$L__BB0_7;
	add.s32 	%r56, %r79, %r5;
	mul.wide.s32 	%rd25, %r56, 4;
	add.s64 	%rd26, %rd2, %rd25;
	ld.global.f32 	%f40, [%rd26];
	mad.lo.s32 	%r57, %r79, %r44, %r50;
	mul.wide.u32 	%rd27, %r57, 4;
	add.s64 	%rd28, %rd1, %rd27;
	ld.global.f32 	%f41, [%rd28];
	fma.rn.f32 	%f42, %f40, %f41, %f66;
	ld.global.f32 	%f43, [%rd26+4];
	add.s32 	%r58, %r57, %r44;
	mul.wide.u32 	%rd29, %r58, 4;
	add.s64 	%rd30, %rd1, %rd29;
	ld.global.f32 	%f44, [%rd30];
	fma.rn.f32 	%f45, %f43, %f44, %f42;
	ld.global.f32 	%f46, [%rd26+8];
	add.s32 	%r59, %r58, %r44;
	mul.wide.u32 	%rd31, %r59, 4;
	add.s64 	%rd32, %rd1, %rd31;
	ld.global.f32 	%f47, [%rd32];
	fma.rn.f32 	%f48, %f46, %f47, %f45;
	ld.global.f32 	%f49, [%rd26+12];
	add.s32 	%r60, %r59, %r44;
	mul.wide.u32 	%rd33, %r60, 4;
	add.s64 	%rd34, %rd1, %rd33;
	ld.global.f32 	%f50, [%rd34];
	fma.rn.f32 	%f66, %f49, %f50, %f48;
	add.s32 	%r79, %r79, 4;
$L__BB0_7:
	setp.eq.s32 	%p6, %r38, 0;
	@%p6 bra 	$L__BB0_12;
	setp.eq.s32 	%p7, %r38, 1;
	@%p7 bra 	$L__BB0_10;
	add.s32 	%r61, %r79, %r5;
	mul.wide.s32 	%rd35, %r61, 4;
	add.s64 	%rd36, %rd2, %rd35;
	ld.global.f32 	%f52, [%rd36];
	mad.lo.s32 	%r62, %r79, %r44, %r50;
	mul.wide.u32 	%rd37, %r62, 4;
	add.s64 	%rd38, %rd1, %rd37;
	ld.global.f32 	%f53, [%rd38];
	fma.rn.f32 	%f54, %f52, %f53, %f66;
	ld.global.f32 	%f55, [%rd36+4];
	add.s32 	%r63, %r62, %r44;
	mul.wide.u32 	%rd39, %r63, 4;
	add.s64 	%rd40, %rd1, %rd39;
	ld.global.f32 	%f56, [%rd40];
	fma.rn.f32 	%f66, %f55, %f56, %f54;
	add.s32 	%r79, %r79, 2;
$L__BB0_10:
	and.b32  	%r64, %r44, 1;
	setp.eq.b32 	%p8, %r64, 1;
	not.pred 	%p9, %p8;
	@%p9 bra 	$L__BB0_12;
	add.s32 	%r65, %r79, %r5;
	mul.wide.s32 	%rd41, %r65, 4;
	add.s64 	%rd42, %rd2, %rd41;
	ld.global.f32 	%f57, [%rd42];
	mad.lo.s32 	%r66, %r79, %r44, %r50;
	mul.wide.u32 	%rd43, %r66, 4;
	add.s64 	%rd44, %rd1, %rd43;
	ld.global.f32 	%f58, [%rd44];
	fma.rn.f32 	%f66, %f57, %f58, %f66;
$L__BB0_12:
	add.s32 	%r67, %r5, %r50;
	cvta.to.global.u64 	%rd45, %rd4;
	mul.wide.s32 	%rd46, %r67, 4;
	add.s64 	%rd47, %rd45, %rd46;
	st.global.f32 	[%rd47], %f66;
$L__BB0_13:
	ret;

}


// ===== COMPILED SASS (sm_100) =====

	.target	sm_100

	.elftype	@"ET_EXEC"


//--------------------- .note.nv.tkinfo           --------------------------
	.section	.note.nv.tkinfo,"",@"SHT_NOTE"
	.sectionflags	@"SHF_NOTE_NV_TKINFO"
	.tkinfo
        /*0018*/ 	.word	0x00000002
        /*0030*/ 	.string	""
        /*0030*/ 	.string	"ptxas"
        /*0030*/ 	.string	"Cuda compilation tools, release 13.0, V13.0.88"
        /*0030*/ 	.string	"Build cuda_13.0.r13.0/compiler.36424714_0"
        /*0030*/ 	.string	"-arch sm_100 -m 64 "



//--------------------- .note.nv.cuinfo           --------------------------
	.section	.note.nv.cuinfo,"",@"SHT_NOTE"
	.sectionflags	@"SHF_NOTE_NV_CUINFO"
        /*0018*/ 	.short	0x0002
        /*001a*/ 	.short	0x0064
        /*001c*/ 	.short	0x0082
	.zero		2


//--------------------- .nv.info                  --------------------------
	.section	.nv.info,"",@"SHT_CUDA_INFO"
	.align	4


	//----- nvinfo : EIATTR_REGCOUNT
	.align		4
        /*0000*/ 	.byte	0x04, 0x2f
        /*0002*/ 	.short	(.L_1 - .L_0)
	.align		4
.L_0:
        /*0004*/ 	.word	index@(_Z10matrix_mulPfS_S_i)
        /*0008*/ 	.word	0x00000020


	//----- nvinfo : EIATTR_FRAME_SIZE
	.align		4
.L_1:
        /*000c*/ 	.byte	0x04, 0x11
        /*000e*/ 	.short	(.L_3 - .L_2)
	.align		4
.L_2:
        /*0010*/ 	.word	index@(_Z10matrix_mulPfS_S_i)
        /*0014*/ 	.word	0x00000000


	//----- nvinfo : EIATTR_MIN_STACK_SIZE
	.align		4
.L_3:
        /*0018*/ 	.byte	0x04, 0x12
        /*001a*/ 	.short	(.L_5 - .L_4)
	.align		4
.L_4:
        /*001c*/ 	.word	index@(_Z10matrix_mulPfS_S_i)
        /*0020*/ 	.word	0x00000000
.L_5:


//--------------------- .nv.compat                --------------------------
	.section	.nv.compat,"",@"SHT_CUDA_COMPAT_INFO"
	.align	4
        /*0000*/ 	.byte	0x02, 0x09, 0x00, 0x00, 0x02, 0x02, 0x01, 0x00, 0x02, 0x05, 0x05, 0x00, 0x03, 0x07, 0x01, 0x01
        /*0010*/ 	.byte	0x02, 0x03, 0x00, 0x00, 0x02, 0x06, 0x01, 0x00, 0x04, 0x0b, 0x08, 0x00, 0x09, 0x00, 0x00, 0x00
        /*0020*/ 	.byte	0x00, 0x00, 0x00, 0x00


//--------------------- .nv.info._Z10matrix_mulPfS_S_i --------------------------
	.section	.nv.info._Z10matrix_mulPfS_S_i,"",@"SHT_CUDA_INFO"
	.sectionflags	@""
	.align	4


	//----- nvinfo : EIATTR_CUDA_API_VERSION
	.align		4
        /*0000*/ 	.byte	0x04, 0x37
        /*0002*/ 	.short	(.L_7 - .L_6)
.L_6:
        /*0004*/ 	.word	0x00000082


	//----- nvinfo : EIATTR_KPARAM_INFO
	.align		4
.L_7:
        /*0008*/ 	.byte	0x04, 0x17
        /*000a*/ 	.short	(.L_9 - .L_8)
.L_8:
        /*000c*/ 	.word	0x00000000
        /*0010*/ 	.short	0x0003
        /*0012*/ 	.short	0x0018
        /*0014*/ 	.byte	0x00, 0xf0, 0x11, 0x00


	//----- nvinfo : EIATTR_KPARAM_INFO
	.align		4
.L_9:
        /*0018*/ 	.byte	0x04, 0x17
        /*001a*/ 	.short	(.L_11 - .L_10)
.L_10:
        /*001c*/ 	.word	0x00000000
        /*0020*/ 	.short	0x0002
        /*0022*/ 	.short	0x0010
        /*0024*/ 	.byte	0x00, 0xf5, 0x21, 0x00


	//----- nvinfo : EIATTR_KPARAM_INFO
	.align		4
.L_11:
        /*0028*/ 	.byte	0x04, 0x17
        /*002a*/ 	.short	(.L_13 - .L_12)
.L_12:
        /*002c*/ 	.word	0x00000000
        /*0030*/ 	.short	0x0001
        /*0032*/ 	.short	0x0008
        /*0034*/ 	.byte	0x00, 0xf5, 0x21, 0x00


	//----- nvinfo : EIATTR_KPARAM_INFO
	.align		4
.L_13:
        /*0038*/ 	.byte	0x04, 0x17
        /*003a*/ 	.short	(.L_15 - .L_14)
.L_14:
        /*003c*/ 	.word	0x00000000
        /*0040*/ 	.short	0x0000
        /*0042*/ 	.short	0x0000
        /*0044*/ 	.byte	0x00, 0xf5, 0x21, 0x00


	//----- nvinfo : EIATTR_SPARSE_MMA_MASK
	.align		4
.L_15:
        /*0048*/ 	.byte	0x03, 0x50
        /*004a*/ 	.short	0x0000


	//----- nvinfo : EIATTR_MAXREG_COUNT
	.align		4
        /*004c*/ 	.byte	0x03, 0x1b
        /*004e*/ 	.short	0x00ff


	//----- nvinfo : EIATTR_MERCURY_ISA_VERSION
	.align		4
        /*0050*/ 	.byte	0x03, 0x5f
        /*0052*/ 	.short	0x0101


	//----- nvinfo : EIATTR_VRC_CTA_INIT_COUNT
	.align		4
        /*0054*/ 	.byte	0x02, 0x4a
	.zero		1
	.zero		1


	//----- nvinfo : EIATTR_EXIT_INSTR_OFFSETS
	.align		4
        /*0058*/ 	.byte	0x04, 0x1c
        /*005a*/ 	.short	(.L_17 - .L_16)


	//   ....[0]....
.L_16:
        /*005c*/ 	.word	0x000000d0


	//   ....[1]....
        /*0060*/ 	.word	0x00000930


	//----- nvinfo : EIATTR_CBANK_PARAM_SIZE
	.align		4
.L_17:
        /*0064*/ 	.byte	0x03, 0x19
        /*0066*/ 	.short	0x001c


	//----- nvinfo : EIATTR_PARAM_CBANK
	.align		4
        /*0068*/ 	.byte	0x04, 0x0a
        /*006a*/ 	.short	(.L_19 - .L_18)
	.align		4
.L_18:
        /*006c*/ 	.word	index@(.nv.constant0._Z10matrix_mulPfS_S_i)
        /*0070*/ 	.short	0x0380
        /*0072*/ 	.short	0x001c


	//----- nvinfo : EIATTR_SW_WAR
	.align		4
.L_19:
        /*0074*/ 	.byte	0x04, 0x36
        /*0076*/ 	.short	(.L_21 - .L_20)
.L_20:
        /*0078*/ 	.word	0x00000008
.L_21:


//--------------------- .nv.callgraph             --------------------------
	.section	.nv.callgraph,"",@"SHT_CUDA_CALLGRAPH"
	.align	4
	.sectionentsize	8
	.align		4
        /*0000*/ 	.word	0x00000000
	.align		4
        /*0004*/ 	.word	0xffffffff
	.align		4
        /*0008*/ 	.word	0x00000000
	.align		4
        /*000c*/ 	.word	0xfffffffe
	.align		4
        /*0010*/ 	.word	0x00000000
	.align		4
        /*0014*/ 	.word	0xfffffffd
	.align		4
        /*0018*/ 	.word	0x00000000
	.align		4
        /*001c*/ 	.word	0xfffffffc


//--------------------- .text._Z10matrix_mulPfS_S_i --------------------------
	.section	.text._Z10matrix_mulPfS_S_i,"ax",@progbits
	.align	128
        .global         _Z10matrix_mulPfS_S_i
        .type           _Z10matrix_mulPfS_S_i,@function
        .size           _Z10matrix_mulPfS_S_i,(.L_x_5 - _Z10matrix_mulPfS_S_i)
        .other          _Z10matrix_mulPfS_S_i,@"STO_CUDA_ENTRY STV_DEFAULT"
_Z10matrix_mulPfS_S_i:
.text._Z10matrix_mulPfS_S_i:
[----:B------:R-:W-:Y:S01]  /*0000*/  LDC R1, c[0x0][0x37c] ;  /* 0x0000df00ff017b82 */ /* 0x000fe20000000800 */
[----:B------:R-:W0:Y:S07]  /*0010*/  S2R R3, SR_TID.X ;  /* 0x0000000000037919 */ /* 0x000e2e0000002100 */
[----:B------:R-:W1:Y:S01]  /*0020*/  S2UR UR4, SR_CTAID.Y ;  /* 0x00000000000479c3 */ /* 0x000e620000002600 */
[----:B------:R-:W2:Y:S07]  /*0030*/  S2R R9, SR_TID.Y ;  /* 0x0000000000097919 */ /* 0x000eae0000002200 */
[----:B------:R-:W0:Y:S08]  /*0040*/  S2UR UR6, SR_CTAID.X ;  /* 0x00000000000679c3 */ /* 0x000e300000002500 */
[----:B------:R-:W0:Y:S01]  /*0050*/  LDC R4, c[0x0][0x360] ;  /* 0x0000d800ff047b82 */ /* 0x000e220000000800 */
[----:B------:R-:W1:Y:S07]  /*0060*/  LDCU UR5, c[0x0][0x364] ;  /* 0x00006c80ff0577ac */ /* 0x000e6e0008000800 */
[----:B------:R-:W3:Y:S01]  /*0070*/  LDC R0, c[0x0][0x398] ;  /* 0x0000e600ff007b82 */ /* 0x000ee20000000800 */
[----:B-1----:R-:W-:Y:S01]  /*0080*/  UIMAD UR4, UR4, UR5, URZ ;  /* 0x00000005040472a4 */ /* 0x002fe2000f8e02ff */
[----:B0-----:R-:W-:-:S05]  /*0090*/  IMAD R4, R4, UR6, R3 ;  /* 0x0000000604047c24 */ /* 0x001fca000f8e0203 */
[----:B--2---:R-:W-:-:S04]  /*00a0*/  IADD3 R3, PT, PT, R9, UR4, RZ ;  /* 0x0000000409037c10 */ /* 0x004fc8000fffe0ff */
[----:B------:R-:W-:-:S04]  /*00b0*/  VIMNMX R5, PT, PT, R4, R3, !PT ;  /* 0x0000000304057248 */ /* 0x000fc80007fe0100 */
[----:B---3--:R-:W-:-:S13]  /*00c0*/  ISETP.GE.AND P0, PT, R5, R0, PT ;  /* 0x000000000500720c */ /* 0x008fda0003f06270 */
[----:B------:R-:W-:Y:S05]  /*00d0*/  @P0 EXIT ;  /* 0x000000000000094d */ /* 0x000fea0003800000 */
[C---:B------:R-:W-:Y:S01]  /*00e0*/  ISETP.GE.U32.AND P1, PT, R0.reuse, 0x8, PT ;  /* 0x000000080000780c */ /* 0x040fe20003f26070 */
[----:B------:R-:W0:Y:S01]  /*00f0*/  LDCU.64 UR8, c[0x0][0x358] ;  /* 0x00006b00ff0877ac */ /* 0x000e220008000a00 */
[----:B------:R-:W-:Y:S01]  /*0100*/  LOP3.LUT R2, R0, 0x7, RZ, 0xc0, !PT ;  /* 0x0000000700027812 */ /* 0x000fe200078ec0ff */
[----:B------:R-:W-:Y:S02]  /*0110*/  HFMA2 R10, -RZ, RZ, 0, 0 ;  /* 0x00000000ff0a7431 */ /* 0x000fe400000001ff */
[----:B------:R-:W-:Y:S01]  /*0120*/  IMAD R4, R4, R0, RZ ;  /* 0x0000000004047224 */ /* 0x000fe200078e02ff */
[----:B------:R-:W-:Y:S02]  /*0130*/  MOV R7, RZ ;  /* 0x000000ff00077202 */ /* 0x000fe40000000f00 */
[----:B------:R-:W-:-:S05]  /*0140*/  ISETP.NE.AND P0, PT, R2, RZ, PT ;  /* 0x000000ff0200720c */ /* 0x000fca0003f05270 */
[----:B------:R-:W-:Y:S08]  /*0150*/  @!P1 BRA `(.L_x_0) ;  /* 0x0000000000fc9947 */ /* 0x000ff00003800000 */
[----:B------:R-:W1:Y:S01]  /*0160*/  LDCU.64 UR6, c[0x0][0x380] ;  /* 0x00007000ff0677ac */ /* 0x000e620008000a00 */
[C---:B------:R-:W-:Y:S01]  /*0170*/  LOP3.LUT R7, R0.reuse, 0x7ffffff8, RZ, 0xc0, !PT ;  /* 0x7ffffff800077812 */ /* 0x040fe200078ec0ff */
[C-C-:B------:R-:W-:Y:S01]  /*0180*/  IMAD R11, R0.reuse, 0x3, R3.reuse ;  /* 0x00000003000b7824 */ /* 0x140fe200078e0203 */
[CC--:B------:R-:W-:Y:S01]  /*0190*/  LEA R5, R0.reuse, R3.reuse, 0x1 ;  /* 0x0000000300057211 */ /* 0x0c0fe200078e08ff */
[C-C-:B------:R-:W-:Y:S01]  /*01a0*/  IMAD R15, R0.reuse, 0x5, R3.reuse ;  /* 0x00000005000f7824 */ /* 0x140fe200078e0203 */
[CC--:B------:R-:W-:Y:S01]  /*01b0*/  LEA R13, R0.reuse, R3.reuse, 0x2 ;  /* 0x00000003000d7211 */ /* 0x0c0fe200078e10ff */
[C-C-:B------:R-:W-:Y:S01]  /*01c0*/  IMAD R17, R0.reuse, 0x6, R3.reuse ;  /* 0x0000000600117824 */ /* 0x140fe200078e0203 */
[----:B------:R-:W-:Y:S01]  /*01d0*/  MOV R10, RZ ;  /* 0x000000ff000a7202 */ /* 0x000fe20000000f00 */
[----:B------:R-:W-:Y:S01]  /*01e0*/  IMAD R25, R0, 0x7, R3 ;  /* 0x0000000700197824 */ /* 0x000fe200078e0203 */
[----:B------:R-:W-:Y:S02]  /*01f0*/  MOV R8, R4 ;  /* 0x0000000400087202 */ /* 0x000fe40000000f00 */
[----:B------:R-:W-:-:S02]  /*0200*/  MOV R29, R3 ;  /* 0x00000003001d7202 */ /* 0x000fc40000000f00 */
[----:B------:R-:W-:Y:S02]  /*0210*/  IADD3 R6, PT, PT, -R7, RZ, RZ ;  /* 0x000000ff07067210 */ /* 0x000fe40007ffe1ff */
[----:B------:R-:W-:Y:S01]  /*0220*/  IADD3 R9, PT, PT, R0, UR4, R9 ;  /* 0x0000000400097c10 */ /* 0x000fe2000fffe009 */
[----:B-1----:R-:W-:-:S04]  /*0230*/  UIADD3 UR5, UP0, UPT, UR6, 0x10, URZ ;  /* 0x0000001006057890 */ /* 0x002fc8000ff1e0ff */
[----:B------:R-:W-:-:S12]  /*0240*/  UIADD3.X UR4, UPT, UPT, URZ, UR7, URZ, UP0, !UPT ;  /* 0x00000007ff047290 */ /* 0x000fd800087fe4ff */
.L_x_1:
[----:B------:R-:W1:Y:S01]  /*0250*/  LDC.64 R18, c[0x0][0x388] ;  /* 0x0000e200ff127b82 */ /* 0x000e620000000a00 */
[----:B------:R-:W-:Y:S02]  /*0260*/  MOV R20, UR5 ;  /* 0x0000000500147c02 */ /* 0x000fe40008000f00 */
[----:B------:R-:W-:-:S03]  /*0270*/  MOV R21, UR4 ;  /* 0x0000000400157c02 */ /* 0x000fc60008000f00 */
[----:B------:R-:W-:-:S05]  /*0280*/  IMAD.WIDE R20, R8, 0x4, R20 ;  /* 0x0000000408147825 */ /* 0x000fca00078e0214 */
[----:B0-----:R-:W2:Y:S04]  /*0290*/  LDG.E R12, desc[UR8][R20.64+-0x10] ;  /* 0xfffff008140c7981 */ /* 0x001ea8000c1e1900 */
[----:B------:R-:W3:Y:S04]  /*02a0*/  LDG.E R14, desc[UR8][R20.64+-0xc] ;  /* 0xfffff408140e7981 */ /* 0x000ee8000c1e1900 */
[----:B------:R-:W4:Y:S01]  /*02b0*/  LDG.E R28, desc[UR8][R20.64+-0x8] ;  /* 0xfffff808141c7981 */ /* 0x000f22000c1e1900 */
[----:B-1----:R-:W-:-:S03]  /*02c0*/  IMAD.WIDE.U32 R22, R29, 0x4, R18 ;  /* 0x000000041d167825 */ /* 0x002fc600078e0012 */
[----:B------:R-:W5:Y:S04]  /*02d0*/  LDG.E R16, desc[UR8][R20.64+-0x4] ;  /* 0xfffffc0814107981 */ /* 0x000f68000c1e1900 */
[----:B------:R-:W2:Y:S01]  /*02e0*/  LDG.E R23, desc[UR8][R22.64] ;  /* 0x0000000816177981 */ /* 0x000ea2000c1e1900 */
[----:B------:R-:W-:-:S04]  /*02f0*/  IMAD.WIDE.U32 R26, R9, 0x4, R18 ;  /* 0x00000004091a7825 */ /* 0x000fc800078e0012 */
[----:B--2---:R-:W-:Y:S01]  /*0300*/  FFMA R10, R12, R23, R10 ;  /* 0x000000170c0a7223 */ /* 0x004fe2000000000a */
[--C-:B------:R-:W-:Y:S01]  /*0310*/  IMAD.WIDE.U32 R22, R5, 0x4, R18.reuse ;  /* 0x0000000405167825 */ /* 0x100fe200078e0012 */
[----:B------:R0:W3:Y:S05]  /*0320*/  LDG.E R12, desc[UR8][R26.64] ;  /* 0x000000081a0c7981 */ /* 0x0000ea000c1e1900 */
[----:B------:R-:W4:Y:S01]  /*0330*/  LDG.E R23, desc[UR8][R22.64] ;  /* 0x0000000816177981 */ /* 0x000f22000c1e1900 */
[----:B0-----:R-:W-:-:S05]  /*0340*/  IMAD.WIDE.U32 R26, R11, 0x4, R18 ;  /* 0x000000040b1a7825 */ /* 0x001fca00078e0012 */
[----:B------:R0:W5:Y:S02]  /*0350*/  LDG.E R24, desc[UR8][R26.64] ;  /* 0x000000081a187981 */ /* 0x000164000c1e1900 */
[----:B0-----:R-:W-:-:S04]  /*0360*/  IMAD.WIDE.U32 R26, R13, 0x4, R18 ;  /* 0x000000040d1a7825 */ /* 0x001fc800078e0012 */
[----:B---3--:R-:W-:Y:S02]  /*0370*/  FFMA R10, R14, R12, R10 ;  /* 0x0000000c0e0a7223 */ /* 0x008fe4000000000a */
[----:B------:R-:W2:Y:S02]  /*0380*/  LDG.E R14, desc[UR8][R20.64+0x4] ;  /* 0x00000408140e7981 */ /* 0x000ea4000c1e1900 */
[----:B----4-:R-:W-:Y:S01]  /*0390*/  FFMA R10, R28, R23, R10 ;  /* 0x000000171c0a7223 */ /* 0x010fe2000000000a */
[----:B------:R-:W-:Y:S01]  /*03a0*/  IMAD.WIDE.U32 R22, R15, 0x4, R18 ;  /* 0x000000040f167825 */ /* 0x000fe200078e0012 */
[----:B------:R-:W3:Y:S04]  /*03b0*/  LDG.E R12, desc[UR8][R20.64+0x8] ;  /* 0x00000808140c7981 */ /* 0x000ee8000c1e1900 */
[----:B------:R-:W4:Y:S01]  /*03c0*/  LDG.E R28, desc[UR8][R20.64+0xc] ;  /* 0x00000c08141c7981 */ /* 0x000f22000c1e1900 */
[----:B-----5:R-:W-:-:S03]  /*03d0*/  FFMA R10, R16, R24, R10 ;  /* 0x00000018100a7223 */ /* 0x020fc6000000000a */
[----:B------:R-:W2:Y:S04]  /*03e0*/  LDG.E R23, desc[UR8][R22.64] ;  /* 0x0000000816177981 */ /* 0x000ea8000c1e1900 */
[----:B------:R0:W5:Y:S04]  /*03f0*/  LDG.E R24, desc[UR8][R26.64] ;  /* 0x000000081a187981 */ /* 0x000168000c1e1900 */
[----:B------:R-:W5:Y:S01]  /*0400*/  LDG.E R16, desc[UR8][R20.64] ;  /* 0x0000000814107981 */ /* 0x000f62000c1e1900 */
[----:B0-----:R-:W-:-:S04]  /*0410*/  IMAD.WIDE.U32 R26, R17, 0x4, R18 ;  /* 0x00000004111a7825 */ /* 0x001fc800078e0012 */
[----:B------:R-:W-:Y:S02]  /*0420*/  IMAD.WIDE.U32 R18, R25, 0x4, R18 ;  /* 0x0000000419127825 */ /* 0x000fe400078e0012 */
[----:B------:R-:W3:Y:S04]  /*0430*/  LDG.E R27, desc[UR8][R26.64] ;  /* 0x000000081a1b7981 */ /* 0x000ee8000c1e1900 */
[----:B------:R-:W4:Y:S01]  /*0440*/  LDG.E R19, desc[UR8][R18.64] ;  /* 0x0000000812137981 */ /* 0x000f22000c1e1900 */
[----:B------:R-:W-:-:S04]  /*0450*/  IADD3 R6, PT, PT, R6, 0x8, RZ ;  /* 0x0000000806067810 */ /* 0x000fc80007ffe0ff */
[----:B------:R-:W-:Y:S02]  /*0460*/  ISETP.NE.AND P1, PT, R6, RZ, PT ;  /* 0x000000ff0600720c */ /* 0x000fe40003f25270 */
[C---:B------:R-:W-:Y:S02]  /*0470*/  LEA R9, R0.reuse, R9, 0x3 ;  /* 0x0000000900097211 */ /* 0x040fe400078e18ff */
[C---:B------:R-:W-:Y:S02]  /*0480*/  LEA R5, R0.reuse, R5, 0x3 ;  /* 0x0000000500057211 */ /* 0x040fe400078e18ff */
[C---:B------:R-:W-:Y:S02]  /*0490*/  LEA R11, R0.reuse, R11, 0x3 ;  /* 0x0000000b000b7211 */ /* 0x040fe400078e18ff */
[C---:B------:R-:W-:Y:S02]  /*04a0*/  LEA R13, R0.reuse, R13, 0x3 ;  /* 0x0000000d000d7211 */ /* 0x040fe400078e18ff */
[----:B------:R-:W-:-:S02]  /*04b0*/  LEA R15, R0, R15, 0x3 ;  /* 0x0000000f000f7211 */ /* 0x000fc400078e18ff */
[C---:B------:R-:W-:Y:S02]  /*04c0*/  LEA R17, R0.reuse, R17, 0x3 ;  /* 0x0000001100117211 */ /* 0x040fe400078e18ff */
[C---:B------:R-:W-:Y:S02]  /*04d0*/  LEA R25, R0.reuse, R25, 0x3 ;  /* 0x0000001900197211 */ /* 0x040fe400078e18ff */
[----:B------:R-:W-:Y:S02]  /*04e0*/  LEA R29, R0, R29, 0x3 ;  /* 0x0000001d001d7211 */ /* 0x000fe400078e18ff */
[----:B------:R-:W-:Y:S01]  /*04f0*/  IADD3 R8, PT, PT, R8, 0x8, RZ ;  /* 0x0000000808087810 */ /* 0x000fe20007ffe0ff */
[----:B-----5:R-:W-:-:S04]  /*0500*/  FFMA R10, R16, R24, R10 ;  /* 0x00000018100a7223 */ /* 0x020fc8000000000a */
[----:B--2---:R-:W-:-:S04]  /*0510*/  FFMA R10, R14, R23, R10 ;  /* 0x000000170e0a7223 */ /* 0x004fc8000000000a */
[----:B---3--:R-:W-:-:S04]  /*0520*/  FFMA R10, R12, R27, R10 ;  /* 0x0000001b0c0a7223 */ /* 0x008fc8000000000a */
[----:B----4-:R-:W-:Y:S01]  /*0530*/  FFMA R10, R28, R19, R10 ;  /* 0x000000131c0a7223 */ /* 0x010fe2000000000a */
[----:B------:R-:W-:Y:S06]  /*0540*/  @P1 BRA `(.L_x_1) ;  /* 0xfffffffc00401947 */ /* 0x000fec000383ffff */
.L_x_0:
[----:B------:R-:W-:Y:S05]  /*0550*/  @!P0 BRA `(.L_x_2) ;  /* 0x0000000000e48947 */ /* 0x000fea0003800000 */
[----:B------:R-:W-:Y:S02]  /*0560*/  ISETP.GE.U32.AND P0, PT, R2, 0x4, PT ;  /* 0x000000040200780c */ /* 0x000fe40003f06070 */
[----:B------:R-:W-:-:S04]  /*0570*/  LOP3.LUT R6, R0, 0x3, RZ, 0xc0, !PT ;  /* 0x0000000300067812 */ /* 0x000fc800078ec0ff */
[----:B------:R-:W-:-:S07]  /*0580*/  ISETP.NE.AND P1, PT, R6, RZ, PT ;  /* 0x000000ff0600720c */ /* 0x000fce0003f25270 */
[----:B------:R-:W-:Y:S06]  /*0590*/  @!P0 BRA `(.L_x_3) ;  /* 0x0000000000648947 */ /* 0x000fec0003800000 */
[----:B------:R-:W1:Y:S01]  /*05a0*/  LDC.64 R8, c[0x0][0x388] ;  /* 0x0000e200ff087b82 */ /* 0x000e620000000a00 */
[----:B------:R-:W-:Y:S01]  /*05b0*/  IMAD R19, R7, R0, R3 ;  /* 0x0000000007137224 */ /* 0x000fe200078e0203 */
[----:B------:R-:W-:-:S04]  /*05c0*/  IADD3 R5, PT, PT, R4, R7, RZ ;  /* 0x0000000704057210 */ /* 0x000fc80007ffe0ff */
[-C--:B------:R-:W-:Y:S02]  /*05d0*/  IADD3 R17, PT, PT, R19, R0.reuse, RZ ;  /* 0x0000000013117210 */ /* 0x080fe40007ffe0ff */
[----:B------:R-:W2:Y:S02]  /*05e0*/  LDC.64 R12, c[0x0][0x380] ;  /* 0x0000e000ff0c7b82 */ /* 0x000ea40000000a00 */
[----:B------:R-:W-:Y:S01]  /*05f0*/  IADD3 R11, PT, PT, R17, R0, RZ ;  /* 0x00000000110b7210 */ /* 0x000fe20007ffe0ff */
[----:B-1----:R-:W-:-:S04]  /*0600*/  IMAD.WIDE.U32 R18, R19, 0x4, R8 ;  /* 0x0000000413127825 */ /* 0x002fc800078e0008 */
[----:B------:R-:W-:Y:S02]  /*0610*/  IMAD.WIDE.U32 R16, R17, 0x4, R8 ;  /* 0x0000000411107825 */ /* 0x000fe400078e0008 */
[----:B0-----:R-:W3:Y:S02]  /*0620*/  LDG.E R18, desc[UR8][R18.64] ;  /* 0x0000000812127981 */ /* 0x001ee4000c1e1900 */
[----:B--2---:R-:W-:Y:S02]  /*0630*/  IMAD.WIDE R12, R5, 0x4, R12 ;  /* 0x00000004050c7825 */ /* 0x004fe400078e020c */
[----:B------:R-:W2:Y:S02]  /*0640*/  LDG.E R16, desc[UR8][R16.64] ;  /* 0x0000000810107981 */ /* 0x000ea4000c1e1900 */
[C-C-:B------:R-:W-:Y:S01]  /*0650*/  IMAD.WIDE.U32 R14, R11.reuse, 0x4, R8.reuse ;  /* 0x000000040b0e7825 */ /* 0x140fe200078e0008 */
[----:B------:R-:W-:Y:S01]  /*0660*/  IADD3 R11, PT, PT, R11, R0, RZ ;  /* 0x000000000b0b7210 */ /* 0x000fe20007ffe0ff */
[----:B------:R-:W3:Y:S04]  /*0670*/  LDG.E R5, desc[UR8][R12.64] ;  /* 0x000000080c057981 */ /* 0x000ee8000c1e1900 */
[----:B------:R-:W2:Y:S01]  /*0680*/  LDG.E R2, desc[UR8][R12.64+0x4] ;  /* 0x000004080c027981 */ /* 0x000ea2000c1e1900 */
[----:B------:R-:W-:-:S03]  /*0690*/  IMAD.WIDE.U32 R8, R11, 0x4, R8 ;  /* 0x000000040b087825 */ /* 0x000fc600078e0008 */
[----:B------:R-:W4:Y:S04]  /*06a0*/  LDG.E R14, desc[UR8][R14.64] ;  /* 0x000000080e0e7981 */ /* 0x000f28000c1e1900 */
[----:B------:R-:W4:Y:S04]  /*06b0*/  LDG.E R11, desc[UR8][R12.64+0x8] ;  /* 0x000008080c0b7981 */ /* 0x000f28000c1e1900 */
[----:B------:R-:W5:Y:S04]  /*06c0*/  LDG.E R21, desc[UR8][R12.64+0xc] ;  /* 0x00000c080c157981 */ /* 0x000f68000c1e1900 */
[----:B------:R-:W5:Y:S01]  /*06d0*/  LDG.E R8, desc[UR8][R8.64] ;  /* 0x0000000808087981 */ /* 0x000f62000c1e1900 */
[----:B------:R-:W-:Y:S01]  /*06e0*/  IADD3 R7, PT, PT, R7, 0x4, RZ ;  /* 0x0000000407077810 */ /* 0x000fe20007ffe0ff */
[----:B---3--:R-:W-:-:S04]  /*06f0*/  FFMA R5, R5, R18, R10 ;  /* 0x0000001205057223 */ /* 0x008fc8000000000a */
[----:B--2---:R-:W-:-:S04]  /*0700*/  FFMA R2, R2, R16, R5 ;  /* 0x0000001002027223 */ /* 0x004fc80000000005 */
[----:B----4-:R-:W-:-:S04]  /*0710*/  FFMA R2, R11, R14, R2 ;  /* 0x0000000e0b027223 */ /* 0x010fc80000000002 */
[----:B-----5:R-:W-:-:S07]  /*0720*/  FFMA R10, R21, R8, R2 ;  /* 0x00000008150a7223 */ /* 0x020fce0000000002 */
.L_x_3:
[----:B------:R-:W-:Y:S05]  /*0730*/  @!P1 BRA `(.L_x_2) ;  /* 0x00000000006c9947 */ /* 0x000fea0003800000 */
[----:B------:R-:W1:Y:S01]  /*0740*/  LDC.64 R18, c[0x0][0x388] ;  /* 0x0000e200ff127b82 */ /* 0x000e620000000a00 */
[----:B------:R-:W-:Y:S02]  /*0750*/  ISETP.NE.AND P0, PT, R6, 0x1, PT ;  /* 0x000000010600780c */ /* 0x000fe40003f05270 */
[----:B------:R-:W-:-:S04]  /*0760*/  LOP3.LUT R2, R0, 0x1, RZ, 0xc0, !PT ;  /* 0x0000000100027812 */ /* 0x000fc800078ec0ff */
[----:B------:R-:W-:Y:S01]  /*0770*/  ISETP.NE.U32.AND P1, PT, R2, 0x1, PT ;  /* 0x000000010200780c */ /* 0x000fe20003f25070 */
[----:B------:R-:W2:Y:S06]  /*0780*/  LDC.64 R8, c[0x0][0x380] ;  /* 0x0000e000ff087b82 */ /* 0x000eac0000000a00 */
[C---:B------:R-:W-:Y:S01]  /*0790*/  @P0 IMAD R17, R7.reuse, R0, R3 ;  /* 0x0000000007110224 */ /* 0x040fe200078e0203 */
[----:B------:R-:W-:Y:S01]  /*07a0*/  @P0 IADD3 R5, PT, PT, R4, R7, RZ ;  /* 0x0000000704050210 */ /* 0x000fe20007ffe0ff */
[----:B------:R-:W3:Y:S01]  /*07b0*/  LDC.64 R14, c[0x0][0x380] ;  /* 0x0000e000ff0e7b82 */ /* 0x000ee20000000a00 */
[----:B------:R-:W-:-:S02]  /*07c0*/  @P0 IADD3 R7, PT, PT, R7, 0x2, RZ ;  /* 0x0000000207070810 */ /* 0x000fc40007ffe0ff */
[----:B------:R-:W-:-:S05]  /*07d0*/  @P0 IADD3 R11, PT, PT, R17, R0, RZ ;  /* 0x00000000110b0210 */ /* 0x000fca0007ffe0ff */
[----:B------:R-:W4:Y:S01]  /*07e0*/  LDC.64 R12, c[0x0][0x388] ;  /* 0x0000e200ff0c7b82 */ /* 0x000f220000000a00 */
[----:B-1----:R-:W-:-:S04]  /*07f0*/  @P0 IMAD.WIDE.U32 R16, R17, 0x4, R18 ;  /* 0x0000000411100825 */ /* 0x002fc800078e0012 */
[----:B------:R-:W-:Y:S02]  /*0800*/  @P0 IMAD.WIDE.U32 R18, R11, 0x4, R18 ;  /* 0x000000040b120825 */ /* 0x000fe400078e0012 */
[----:B0-----:R-:W5:Y:S02]  /*0810*/  @P0 LDG.E R16, desc[UR8][R16.64] ;  /* 0x0000000810100981 */ /* 0x001f64000c1e1900 */
[----:B--2---:R-:W-:Y:S01]  /*0820*/  @P0 IMAD.WIDE R8, R5, 0x4, R8 ;  /* 0x0000000405080825 */ /* 0x004fe200078e0208 */
[----:B------:R-:W-:Y:S01]  /*0830*/  @!P1 IADD3 R5, PT, PT, R4, R7, RZ ;  /* 0x0000000704059210 */ /* 0x000fe20007ffe0ff */
[----:B------:R-:W2:Y:S02]  /*0840*/  @P0 LDG.E R18, desc[UR8][R18.64] ;  /* 0x0000000812120981 */ /* 0x000ea4000c1e1900 */
[----:B------:R-:W-:Y:S02]  /*0850*/  @!P1 IMAD R7, R7, R0, R3 ;  /* 0x0000000007079224 */ /* 0x000fe400078e0203 */
[----:B------:R-:W5:Y:S01]  /*0860*/  @P0 LDG.E R11, desc[UR8][R8.64] ;  /* 0x00000008080b0981 */ /* 0x000f62000c1e1900 */
[----:B---3--:R-:W-:-:S03]  /*0870*/  @!P1 IMAD.WIDE R14, R5, 0x4, R14 ;  /* 0x00000004050e9825 */ /* 0x008fc600078e020e */
[----:B------:R-:W2:Y:S04]  /*0880*/  @P0 LDG.E R0, desc[UR8][R8.64+0x4] ;  /* 0x0000040808000981 */ /* 0x000ea8000c1e1900 */
[----:B------:R-:W3:Y:S01]  /*0890*/  @!P1 LDG.E R15, desc[UR8][R14.64] ;  /* 0x000000080e0f9981 */ /* 0x000ee2000c1e1900 */
[----:B----4-:R-:W-:-:S06]  /*08a0*/  @!P1 IMAD.WIDE.U32 R12, R7, 0x4, R12 ;  /* 0x00000004070c9825 */ /* 0x010fcc00078e000c */
[----:B------:R-:W3:Y:S01]  /*08b0*/  @!P1 LDG.E R12, desc[UR8][R12.64] ;  /* 0x000000080c0c9981 */ /* 0x000ee2000c1e1900 */
[----:B-----5:R-:W-:-:S04]  /*08c0*/  @P0 FFMA R11, R11, R16, R10 ;  /* 0x000000100b0b0223 */ /* 0x020fc8000000000a */
[----:B--2---:R-:W-:-:S04]  /*08d0*/  @P0 FFMA R10, R0, R18, R11 ;  /* 0x00000012000a0223 */ /* 0x004fc8000000000b */
[----:B---3--:R-:W-:-:S07]  /*08e0*/  @!P1 FFMA R10, R15, R12, R10 ;  /* 0x0000000c0f0a9223 */ /* 0x008fce000000000a */
.L_x_2:
[----:B------:R-:W1:Y:S01]  /*08f0*/  LDC.64 R6, c[0x0][0x390] ;  /* 0x0000e400ff067b82 */ /* 0x000e620000000a00 */
[----:B------:R-:W-:-:S05]  /*0900*/  IADD3 R3, PT, PT, R3, R4, RZ ;  /* 0x0000000403037210 */ /* 0x000fca0007ffe0ff */
[----:B-1----:R-:W-:-:S05]  /*0910*/  IMAD.WIDE R2, R3, 0x4, R6 ;  /* 0x0000000403027825 */ /* 0x002fca00078e0206 */
[----:B0-----:R-:W-:Y:S01]  /*0920*/  STG.E desc[UR8][R2.64], R10 ;  /* 0x0000000a02007986 */ /* 0x001fe2000c101908 */
[----:B------:R-:W-:Y:S05]  /*0930*/  EXIT ;  /* 0x000000000000794d */ /* 0x000fea0003800000 */
.L_x_4:
[----:B------:R-:W-:-:S00]  /*0940*/  BRA `(.L_x_4) ;  /* 0xfffffffc00fc7947 */ /* 0x000fc0000383ffff */
[----:B------:R-:W-:-:S00]  /*0950*/  NOP ;  /* 0x0000000000007918 */ /* 0x000fc00000000000 */
        /* <DEDUP_REMOVED lines=10> */
.L_x_5:


//--------------------- .nv.shared.reserved.0     --------------------------
	.section	.nv.shared.reserved.0,"aw",@nobits
	.weak		__nv_reservedSMEM_offset_0_alias
	.size		__nv_reservedSMEM_offset_0_alias, 0, 64
	.other		__nv_reservedSMEM_offset_0_alias,@"STO_CUDA_RESERVED_SHARED STV_DEFAULT"
__nv_reservedSMEM_offset_0_alias:
	.zero		0
	.zero		64


//--------------------- .nv.constant0._Z10matrix_mulPfS_S_i --------------------------
	.section	.nv.constant0._Z10matrix_mulPfS_S_i,"a",@progbits
	.sectionflags	@""
	.align	4
.nv.constant0._Z10matrix_mulPfS_S_i:
	.zero		924


//--------------------- SYMBOLS --------------------------

	.type		.nv.reservedSmem.offset0,@object
	.size		.nv.reservedSmem.offset0,0x4
